//
// Generated by NVIDIA NVVM Compiler
//
// Compiler Build ID: CL-36424714
// Cuda compilation tools, release 13.0, V13.0.88
// Based on NVVM 20.0.0
//

.version 9.0
.target sm_100
.address_size 64

	// .globl	_Z10vector_addPfS_S_

.visible .entry _Z10vector_addPfS_S_(
	.param .u64 .ptr .align 1 _Z10vector_addPfS_S__param_0,
	.param .u64 .ptr .align 1 _Z10vector_addPfS_S__param_1,
	.param .u64 .ptr .align 1 _Z10vector_addPfS_S__param_2
)
{
	.reg .pred 	%p<2>;
	.reg .b32 	%r<5>;
	.reg .b32 	%f<4>;
	.reg .b64 	%rd<11>;

	ld.param.u64 	%rd1, [_Z10vector_addPfS_S__param_0];
	ld.param.u64 	%rd2, [_Z10vector_addPfS_S__param_1];
	ld.param.u64 	%rd3, [_Z10vector_addPfS_S__param_2];
	mov.u32 	%r2, %tid.x;
	mov.u32 	%r3, %ntid.x;
	mov.u32 	%r4, %ctaid.x;
	mad.lo.s32 	%r1, %r3, %r4, %r2;
	setp.gt.s32 	%p1, %r1, 9999999;
	@%p1 bra 	$L__BB0_2;
	cvta.to.global.u64 	%rd4, %rd1;
	cvta.to.global.u64 	%rd5, %rd2;
	cvta.to.global.u64 	%rd6, %rd3;
	mul.wide.s32 	%rd7, %r1, 4;
	add.s64 	%rd8, %rd4, %rd7;
	ld.global.f32 	%f1, [%rd8];
	add.s64 	%rd9, %rd5, %rd7;
	ld.global.f32 	%f2, [%rd9];
	add.f32 	%f3, %f1, %f2;
	add.s64 	%rd10, %rd6, %rd7;
	st.global.f32 	[%rd10], %f3;
$L__BB0_2:
	ret;

}


// ===== COMPILED SASS (sm_100) =====

	.target	sm_100

	.elftype	@"ET_EXEC"


//--------------------- .note.nv.tkinfo           --------------------------
	.section	.note.nv.tkinfo,"",@"SHT_NOTE"
	.sectionflags	@"SHF_NOTE_NV_TKINFO"
	.tkinfo
        /*0018*/ 	.word	0x00000002
        /*0030*/ 	.string	""
        /*0030*/ 	.string	"ptxas"
        /*0030*/ 	.string	"Cuda compilation tools, release 13.0, V13.0.88"
        /*0030*/ 	.string	"Build cuda_13.0.r13.0/compiler.36424714_0"
        /*0030*/ 	.string	"-arch sm_100 -m 64 "



//--------------------- .note.nv.cuinfo           --------------------------
	.section	.note.nv.cuinfo,"",@"SHT_NOTE"
	.sectionflags	@"SHF_NOTE_NV_CUINFO"
        /*0018*/ 	.short	0x0002
        /*001a*/ 	.short	0x0064
        /*001c*/ 	.short	0x0082
	.zero		2


//--------------------- .nv.info                  --------------------------
	.section	.nv.info,"",@"SHT_CUDA_INFO"
	.align	4


	//----- nvinfo : EIATTR_REGCOUNT
	.align		4
        /*0000*/ 	.byte	0x04, 0x2f
        /*0002*/ 	.short	(.L_1 - .L_0)
	.align		4
.L_0:
        /*0004*/ 	.word	index@(_Z10vector_addPfS_S_)
        /*0008*/ 	.word	0x0000000c


	//----- nvinfo : EIATTR_FRAME_SIZE
	.align		4
.L_1:
        /*000c*/ 	.byte	0x04, 0x11
        /*000e*/ 	.short	(.L_3 - .L_2)
	.align		4
.L_2:
        /*0010*/ 	.word	index@(_Z10vector_addPfS_S_)
        /*0014*/ 	.word	0x00000000


	//----- nvinfo : EIATTR_MIN_STACK_SIZE
	.align		4
.L_3:
        /*0018*/ 	.byte	0x04, 0x12
        /*001a*/ 	.short	(.L_5 - .L_4)
	.align		4
.L_4:
        /*001c*/ 	.word	index@(_Z10vector_addPfS_S_)
        /*0020*/ 	.word	0x00000000
.L_5:


//--------------------- .nv.compat                --------------------------
	.section	.nv.compat,"",@"SHT_CUDA_COMPAT_INFO"
	.align	4
        /*0000*/ 	.byte	0x02, 0x09, 0x00, 0x00, 0x02, 0x02, 0x01, 0x00, 0x02, 0x05, 0x05, 0x00, 0x03, 0x07, 0x01, 0x01
        /*0010*/ 	.byte	0x02, 0x03, 0x00, 0x00, 0x02, 0x06, 0x01, 0x00, 0x04, 0x0b, 0x08, 0x00, 0x09, 0x00, 0x00, 0x00
        /*0020*/ 	.byte	0x00, 0x00, 0x00, 0x00


//--------------------- .nv.info._Z10vector_addPfS_S_ --------------------------
	.section	.nv.info._Z10vector_addPfS_S_,"",@"SHT_CUDA_INFO"
	.sectionflags	@""
	.align	4


	//----- nvinfo : EIATTR_CUDA_API_VERSION
	.align		4
        /*0000*/ 	.byte	0x04, 0x37
        /*0002*/ 	.short	(.L_7 - .L_6)
.L_6:
        /*0004*/ 	.word	0x00000082


	//----- nvinfo : EIATTR_KPARAM_INFO
	.align		4
.L_7:
        /*0008*/ 	.byte	0x04, 0x17
        /*000a*/ 	.short	(.L_9 - .L_8)
.L_8:
        /*000c*/ 	.word	0x00000000
        /*0010*/ 	.short	0x0002
        /*0012*/ 	.short	0x0010
        /*0014*/ 	.byte	0x00, 0xf5, 0x21, 0x00


	//----- nvinfo : EIATTR_KPARAM_INFO
	.align		4
.L_9:
        /*0018*/ 	.byte	0x04, 0x17
        /*001a*/ 	.short	(.L_11 - .L_10)
.L_10:
        /*001c*/ 	.word	0x00000000
        /*0020*/ 	.short	0x0001
        /*0022*/ 	.short	0x0008
        /*0024*/ 	.byte	0x00, 0xf5, 0x21, 0x00


	//----- nvinfo : EIATTR_KPARAM_INFO
	.align		4
.L_11:
        /*0028*/ 	.byte	0x04, 0x17
        /*002a*/ 	.short	(.L_13 - .L_12)
.L_12:
        /*002c*/ 	.word	0x00000000
        /*0030*/ 	.short	0x0000
        /*0032*/ 	.short	0x0000
        /*0034*/ 	.byte	0x00, 0xf5, 0x21, 0x00


	//----- nvinfo : EIATTR_SPARSE_MMA_MASK
	.align		4
.L_13:
        /*0038*/ 	.byte	0x03, 0x50
        /*003a*/ 	.short	0x0000


	//----- nvinfo : EIATTR_MAXREG_COUNT
	.align		4
        /*003c*/ 	.byte	0x03, 0x1b
        /*003e*/ 	.short	0x00ff


	//----- nvinfo : EIATTR_MERCURY_ISA_VERSION
	.align		4
        /*0040*/ 	.byte	0x03, 0x5f
        /*0042*/ 	.short	0x0101


	//----- nvinfo : EIATTR_VRC_CTA_INIT_COUNT
	.align		4
        /*0044*/ 	.byte	0x02, 0x4a
	.zero		1
	.zero		1


	//----- nvinfo : EIATTR_EXIT_INSTR_OFFSETS
	.align		4
        /*0048*/ 	.byte	0x04, 0x1c
        /*004a*/ 	.short	(.L_15 - .L_14)


	//   ....[0]....
.L_14:
        /*004c*/ 	.word	0x00000060


	//   ....[1]....
        /*0050*/ 	.word	0x00000120


	//----- nvinfo : EIATTR_CBANK_PARAM_SIZE
	.align		4
.L_15:
        /*0054*/ 	.byte	0x03, 0x19
        /*0056*/ 	.short	0x0018


	//----- nvinfo : EIATTR_PARAM_CBANK
	.align		4
        /*0058*/ 	.byte	0x04, 0x0a
        /*005a*/ 	.short	(.L_17 - .L_16)
	.align		4
.L_16:
        /*005c*/ 	.word	index@(.nv.constant0._Z10vector_addPfS_S_)
        /*0060*/ 	.short	0x0380
        /*0062*/ 	.short	0x0018


	//----- nvinfo : EIATTR_SW_WAR
	.align		4
.L_17:
        /*0064*/ 	.byte	0x04, 0x36
        /*0066*/ 	.short	(.L_19 - .L_18)
.L_18:
        /*0068*/ 	.word	0x00000008
.L_19:


//--------------------- .nv.callgraph             --------------------------
	.section	.nv.callgraph,"",@"SHT_CUDA_CALLGRAPH"
	.align	4
	.sectionentsize	8
	.align		4
        /*0000*/ 	.word	0x00000000
	.align		4
        /*0004*/ 	.word	0xffffffff
	.align		4
        /*0008*/ 	.word	0x00000000
	.align		4
        /*000c*/ 	.word	0xfffffffe
	.align		4
        /*0010*/ 	.word	0x00000000
	.align		4
        /*0014*/ 	.word	0xfffffffd
	.align		4
        /*0018*/ 	.word	0x00000000
	.align		4
        /*001c*/ 	.word	0xfffffffc


//--------------------- .text._Z10vector_addPfS_S_ --------------------------
	.section	.text._Z10vector_addPfS_S_,"ax",@progbits
	.align	128
        .global         _Z10vector_addPfS_S_
        .type           _Z10vector_addPfS_S_,@function
        .size           _Z10vector_addPfS_S_,(.L_x_1 - _Z10vector_addPfS_S_)
        .other          _Z10vector_addPfS_S_,@"STO_CUDA_ENTRY STV_DEFAULT"
_Z10vector_addPfS_S_:
.text._Z10vector_addPfS_S_:
[----:B------:R-:W-:Y:S01]  /*0000*/  LDC R1, c[0x0][0x37c] ;  /* 0x0000df00ff017b82 */ /* 0x000fe20000000800 */
[----:B------:R-:W0:Y:S01]  /*0010*/  S2R R9, SR_TID.X ;  /* 0x0000000000097919 */ /* 0x000e220000002100 */
[----:B------:R-:W0:Y:S01]  /*0020*/  LDCU UR4, c[0x0][0x360] ;  /* 0x00006c00ff0477ac */ /* 0x000e220008000800 */
[----:B------:R-:W0:Y:S02]  /*0030*/  S2R R0, SR_CTAID.X ;  /* 0x0000000000007919 */ /* 0x000e240000002500 */
[----:B0-----:R-:W-:-:S05]  /*0040*/  IMAD R9, R0, UR4, R9 ;  /* 0x0000000400097c24 */ /* 0x001fca000f8e0209 */
[----:B------:R-:W-:-:S13]  /*0050*/  ISETP.GT.AND P0, PT, R9, 0x98967f, PT ;  /* 0x0098967f0900780c */ /* 0x000fda0003f04270 */
[----:B------:R-:W-:Y:S05]  /*0060*/  @P0 EXIT ;  /* 0x000000000000094d */ /* 0x000fea0003800000 */
[----:B------:R-:W0:Y:S01]  /*0070*/  LDC.64 R2, c[0x0][0x380] ;  /* 0x0000e000ff027b82 */ /* 0x000e220000000a00 */
[----:B------:R-:W1:Y:S07]  /*0080*/  LDCU.64 UR4, c[0x0][0x358] ;  /* 0x00006b00ff0477ac */ /* 0x000e6e0008000a00 */
[----:B------:R-:W2:Y:S08]  /*0090*/  LDC.64 R4, c[0x0][0x388] ;  /* 0x0000e200ff047b82 */ /* 0x000eb00000000a00 */
[----:B------:R-:W3:Y:S01]  /*00a0*/  LDC.64 R6, c[0x0][0x390] ;  /* 0x0000e400ff067b82 */ /* 0x000ee20000000a00 */
[----:B0-----:R-:W-:-:S06]  /*00b0*/  IMAD.WIDE R2, R9, 0x4, R2 ;  /* 0x0000000409027825 */ /* 0x001fcc00078e0202 */
[----:B-1----:R-:W4:Y:S01]  /*00c0*/  LDG.E R2, desc[UR4][R2.64] ;  /* 0x0000000402027981 */ /* 0x002f22000c1e1900 */
[----:B--2---:R-:W-:-:S06]  /*00d0*/  IMAD.WIDE R4, R9, 0x4, R4 ;  /* 0x0000000409047825 */ /* 0x004fcc00078e0204 */
[----:B------:R-:W4:Y:S01]  /*00e0*/  LDG.E R5, desc[UR4][R4.64] ;  /* 0x0000000404057981 */ /* 0x000f22000c1e1900 */
[----:B---3--:R-:W-:-:S04]  /*00f0*/  IMAD.WIDE R6, R9, 0x4, R6 ;  /* 0x0000000409067825 */ /* 0x008fc800078e0206 */
[----:B----4-:R-:W-:-:S05]  /*0100*/  FADD R9, R2, R5 ;  /* 0x0000000502097221 */ /* 0x010fca0000000000 */
[----:B------:R-:W-:Y:S01]  /*0110*/  STG.E desc[UR4][R6.64], R9 ;  /* 0x0000000906007986 */ /* 0x000fe2000c101904 */
[----:B------:R-:W-:Y:S05]  /*0120*/  EXIT ;  /* 0x000000000000794d */ /* 0x000fea0003800000 */
.L_x_0:
[----:B------:R-:W-:-:S00]  /*0130*/  BRA `(.L_x_0) ;  /* 0xfffffffc00fc7947 */ /* 0x000fc0000383ffff */
[----:B------:R-:W-:-:S00]  /*0140*/  NOP ;  /* 0x0000000000007918 */ /* 0x000fc00000000000 */
        /* <DEDUP_REMOVED lines=11> */
.L_x_1:


//--------------------- .nv.shared.reserved.0     --------------------------
	.section	.nv.shared.reserved.0,"aw",@nobits
	.weak		__nv_reservedSMEM_offset_0_alias
	.size		__nv_reservedSMEM_offset_0_alias, 0, 64
	.other		__nv_reservedSMEM_offset_0_alias,@"STO_CUDA_RESERVED_SHARED STV_DEFAULT"
__nv_reservedSMEM_offset_0_alias:
	.zero		0
	.zero		64


//--------------------- .nv.constant0._Z10vector_addPfS_S_ --------------------------
	.section	.nv.constant0._Z10vector_addPfS_S_,"a",@progbits
	.sectionflags	@""
	.align	4
.nv.constant0._Z10vector_addPfS_S_:
	.zero		920


//--------------------- SYMBOLS --------------------------

	.type		.nv.reservedSmem.offset0,@object
	.size		.nv.reservedSmem.offset0,0x4
